	.headerflags	@"EF_CUDA_TEXMODE_UNIFIED EF_CUDA_64BIT_ADDRESS EF_CUDA_ACCELERATORS EF_CUDA_SM90 EF_CUDA_VIRTUAL_SM(EF_CUDA_SM90)"
	.elftype	@"ET_EXEC"


//--------------------- .nv.info                  --------------------------
	.section	.nv.info,"",@"SHT_CUDA_INFO"
	.align	4


	//----- nvinfo : EIATTR_REGCOUNT
	.align		4
        /*0000*/ 	.byte	0x04, 0x2f
        /*0002*/ 	.short	(.L_3 - .L_2)
	.align		4
.L_2:
        /*0004*/ 	.word	index@(triton_poi_fused__native_batch_norm_legit_no_training_cat_29)
        /*0008*/ 	.word	0x00000016


	//----- nvinfo : EIATTR_MIN_STACK_SIZE
	.align		4
.L_3:
        /*000c*/ 	.byte	0x04, 0x12
        /*000e*/ 	.short	(.L_5 - .L_4)
	.align		4
.L_4:
        /*0010*/ 	.word	index@(triton_poi_fused__native_batch_norm_legit_no_training_cat_29)
        /*0014*/ 	.word	0x00000000


	//----- nvinfo : EIATTR_FRAME_SIZE
	.align		4
.L_5:
        /*0018*/ 	.byte	0x04, 0x11
        /*001a*/ 	.short	(.L_7 - .L_6)
	.align		4
.L_6:
        /*001c*/ 	.word	index@(triton_poi_fused__native_batch_norm_legit_no_training_cat_29)
        /*0020*/ 	.word	0x00000000


	//----- nvinfo : EIATTR_MIN_STACK_SIZE
	.align		4
.L_7:
        /*0024*/ 	.byte	0x04, 0x12
        /*0026*/ 	.short	(.L_9 - .L_8)
	.align		4
.L_8:
        /*0028*/ 	.word	index@(triton_poi_fused__native_batch_norm_legit_no_training_cat_29)
        /*002c*/ 	.word	0x00000000
.L_9:


//--------------------- .nv.info.triton_poi_fused__native_batch_norm_legit_no_training_cat_29 --------------------------
	.section	.nv.info.triton_poi_fused__native_batch_norm_legit_no_training_cat_29,"",@"SHT_CUDA_INFO"
	.sectionflags	@""
	.align	4


	//----- nvinfo : EIATTR_CUDA_API_VERSION
	.align		4
        /*0000*/ 	.byte	0x04, 0x37
        /*0002*/ 	.short	(.L_11 - .L_10)
.L_10:
        /*0004*/ 	.word	0x0000007c


	//----- nvinfo : EIATTR_KPARAM_INFO
	.align		4
.L_11:
        /*0008*/ 	.byte	0x04, 0x17
        /*000a*/ 	.short	(.L_13 - .L_12)
.L_12:
        /*000c*/ 	.word	0x00000000
        /*0010*/ 	.short	0x0008
        /*0012*/ 	.short	0x0040
        /*0014*/ 	.byte	0x00, 0xf0, 0x11, 0x00


	//----- nvinfo : EIATTR_KPARAM_INFO
	.align		4
.L_13:
        /*0018*/ 	.byte	0x04, 0x17
        /*001a*/ 	.short	(.L_15 - .L_14)
.L_14:
        /*001c*/ 	.word	0x00000000
        /*0020*/ 	.short	0x0007
        /*0022*/ 	.short	0x0038
        /*0024*/ 	.byte	0x00, 0xf4, 0x21, 0x00


	//----- nvinfo : EIATTR_KPARAM_INFO
	.align		4
.L_15:
        /*0028*/ 	.byte	0x04, 0x17
        /*002a*/ 	.short	(.L_17 - .L_16)
.L_16:
        /*002c*/ 	.word	0x00000000
        /*0030*/ 	.short	0x0006
        /*0032*/ 	.short	0x0030
        /*0034*/ 	.byte	0x00, 0xf4, 0x21, 0x00


	//----- nvinfo : EIATTR_KPARAM_INFO
	.align		4
.L_17:
        /*0038*/ 	.byte	0x04, 0x17
        /*003a*/ 	.short	(.L_19 - .L_18)
.L_18:
        /*003c*/ 	.word	0x00000000
        /*0040*/ 	.short	0x0005
        /*0042*/ 	.short	0x0028
        /*0044*/ 	.byte	0x00, 0xf4, 0x21, 0x00


	//----- nvinfo : EIATTR_KPARAM_INFO
	.align		4
.L_19:
        /*0048*/ 	.byte	0x04, 0x17
        /*004a*/ 	.short	(.L_21 - .L_20)
.L_20:
        /*004c*/ 	.word	0x00000000
        /*0050*/ 	.short	0x0004
        /*0052*/ 	.short	0x0020
        /*0054*/ 	.byte	0x00, 0xf4, 0x21, 0x00


	//----- nvinfo : EIATTR_KPARAM_INFO
	.align		4
.L_21:
        /*0058*/ 	.byte	0x04, 0x17
        /*005a*/ 	.short	(.L_23 - .L_22)
.L_22:
        /*005c*/ 	.word	0x00000000
        /*0060*/ 	.short	0x0003
        /*0062*/ 	.short	0x0018
        /*0064*/ 	.byte	0x00, 0xf4, 0x21, 0x00


	//----- nvinfo : EIATTR_KPARAM_INFO
	.align		4
.L_23:
        /*0068*/ 	.byte	0x04, 0x17
        /*006a*/ 	.short	(.L_25 - .L_24)
.L_24:
        /*006c*/ 	.word	0x00000000
        /*0070*/ 	.short	0x0002
        /*0072*/ 	.short	0x0010
        /*0074*/ 	.byte	0x00, 0xf4, 0x21, 0x00


	//----- nvinfo : EIATTR_KPARAM_INFO
	.align		4
.L_25:
        /*0078*/ 	.byte	0x04, 0x17
        /*007a*/ 	.short	(.L_27 - .L_26)
.L_26:
        /*007c*/ 	.word	0x00000000
        /*0080*/ 	.short	0x0001
        /*0082*/ 	.short	0x0008
        /*0084*/ 	.byte	0x00, 0xf4, 0x21, 0x00


	//----- nvinfo : EIATTR_KPARAM_INFO
	.align		4
.L_27:
        /*0088*/ 	.byte	0x04, 0x17
        /*008a*/ 	.short	(.L_29 - .L_28)
.L_28:
        /*008c*/ 	.word	0x00000000
        /*0090*/ 	.short	0x0000
        /*0092*/ 	.short	0x0000
        /*0094*/ 	.byte	0x00, 0xf4, 0x21, 0x00


	//----- nvinfo : EIATTR_SPARSE_MMA_MASK
	.align		4
.L_29:
        /*0098*/ 	.byte	0x03, 0x50
        /*009a*/ 	.short	0x0000


	//----- nvinfo : EIATTR_MAXREG_COUNT
	.align		4
        /*009c*/ 	.byte	0x03, 0x1b
        /*009e*/ 	.short	0x00ff


	//----- nvinfo : EIATTR_EXIT_INSTR_OFFSETS
	.align		4
        /*00a0*/ 	.byte	0x04, 0x1c
        /*00a2*/ 	.short	(.L_31 - .L_30)


	//   ....[0]....
.L_30:
        /*00a4*/ 	.word	0x00000480


	//----- nvinfo : EIATTR_REQNTID
	.align		4
.L_31:
        /*00a8*/ 	.byte	0x04, 0x10
        /*00aa*/ 	.short	(.L_33 - .L_32)
.L_32:
        /*00ac*/ 	.word	0x00000080
        /*00b0*/ 	.word	0x00000001
        /*00b4*/ 	.word	0x00000001


	//----- nvinfo : EIATTR_CBANK_PARAM_SIZE
	.align		4
.L_33:
        /*00b8*/ 	.byte	0x03, 0x19
        /*00ba*/ 	.short	0x0044


	//----- nvinfo : EIATTR_PARAM_CBANK
	.align		4
        /*00bc*/ 	.byte	0x04, 0x0a
        /*00be*/ 	.short	(.L_35 - .L_34)
	.align		4
.L_34:
        /*00c0*/ 	.word	index@(.nv.constant0.triton_poi_fused__native_batch_norm_legit_no_training_cat_29)
        /*00c4*/ 	.short	0x0210
        /*00c6*/ 	.short	0x0044


	//----- nvinfo : EIATTR_SW_WAR
	.align		4
.L_35:
        /*00c8*/ 	.byte	0x04, 0x36
        /*00ca*/ 	.short	(.L_37 - .L_36)
.L_36:
        /*00cc*/ 	.word	0x00000008
.L_37:


//--------------------- .nv.callgraph             --------------------------
	.section	.nv.callgraph,"",@"SHT_CUDA_CALLGRAPH"
	.align	4
	.sectionentsize	8
	.align		4
        /*0000*/ 	.word	0x00000000
	.align		4
        /*0004*/ 	.word	0xffffffff
	.align		4
        /*0008*/ 	.word	0x00000000
	.align		4
        /*000c*/ 	.word	0xfffffffe
	.align		4
        /*0010*/ 	.word	0x00000000
	.align		4
        /*0014*/ 	.word	0xfffffffd
	.align		4
        /*0018*/ 	.word	0x00000000
	.align		4
        /*001c*/ 	.word	0xfffffffc


//--------------------- .nv.constant4             --------------------------
	.section	.nv.constant4,"a",@progbits
	.align	8
	.align		8
.nv.constant4:
        /*0000*/ 	.dword	_$_str
	.align		8
        /*0008*/ 	.dword	_$_str_$_2


//--------------------- .text.triton_poi_fused__native_batch_norm_legit_no_training_cat_29 --------------------------
	.section	.text.triton_poi_fused__native_batch_norm_legit_no_training_cat_29,"ax",@progbits
	.align	128
        .global         triton_poi_fused__native_batch_norm_legit_no_training_cat_29
        .type           triton_poi_fused__native_batch_norm_legit_no_training_cat_29,@function
        .size           triton_poi_fused__native_batch_norm_legit_no_training_cat_29,(.L_x_1 - triton_poi_fused__native_batch_norm_legit_no_training_cat_29)
        .other          triton_poi_fused__native_batch_norm_legit_no_training_cat_29,@"STO_CUDA_ENTRY STV_DEFAULT"
triton_poi_fused__native_batch_norm_legit_no_training_cat_29:
.text.triton_poi_fused__native_batch_norm_legit_no_training_cat_29:
[----:B------:R-:W-:Y:S01]  /*0000*/  LDC R1, c[0x0][0x28] ;  /* 0x00000a00ff017b82 */ /* 0x000fe20000000800 */
[----:B------:R-:W1:Y:S07]  /*0010*/  S2R R0, SR_TID.X ;  /* 0x0000000000007919 */ /* 0x000e6e0000002100 */
[----:B------:R-:W2:Y:S01]  /*0020*/  LDC.64 R8, c[0x0][0x228] ;  /* 0x00008a00ff087b82 */ /* 0x000ea20000000a00 */
[----:B------:R-:W-:Y:S01]  /*0030*/  ULDC.64 UR4, c[0x0][0x208] ;  /* 0x0000820000047ab9 */ /* 0x000fe20000000a00 */
[----:B------:R-:W3:Y:S06]  /*0040*/  S2R R3, SR_CTAID.X ;  /* 0x0000000000037919 */ /* 0x000eec0000002500 */
[----:B------:R-:W4:Y:S08]  /*0050*/  LDC.64 R16, c[0x0][0x210] ;  /* 0x00008400ff107b82 */ /* 0x000f300000000a00 */
[----:B------:R-:W5:Y:S08]  /*0060*/  LDC.64 R18, c[0x0][0x218] ;  /* 0x00008600ff127b82 */ /* 0x000f700000000a00 */
[----:B------:R-:W4:Y:S01]  /*0070*/  LDC.64 R6, c[0x0][0x220] ;  /* 0x00008800ff067b82 */ /* 0x000f220000000a00 */
[----:B-1----:R-:W-:-:S07]  /*0080*/  SHF.L.U32 R0, R0, 0x1, RZ ;  /* 0x0000000100007819 */ /* 0x002fce00000006ff */
[----:B------:R-:W1:Y:S01]  /*0090*/  LDC.64 R12, c[0x0][0x238] ;  /* 0x00008e00ff0c7b82 */ /* 0x000e620000000a00 */
[----:B------:R-:W-:-:S04]  /*00a0*/  LOP3.LUT R0, R0, 0xfe, RZ, 0xc0, !PT ;  /* 0x000000fe00007812 */ /* 0x000fc800078ec0ff */
[----:B---3--:R-:W-:-:S03]  /*00b0*/  LEA R0, R3, R0, 0x8 ;  /* 0x0000000003007211 */ /* 0x008fc600078e40ff */
[----:B------:R-:W3:Y:S01]  /*00c0*/  LDC.64 R14, c[0x0][0x230] ;  /* 0x00008c00ff0e7b82 */ /* 0x000ee20000000a00 */
[----:B------:R-:W-:-:S04]  /*00d0*/  SHF.R.S32.HI R3, RZ, 0x1f, R0 ;  /* 0x0000001fff037819 */ /* 0x000fc80000011400 */
[----:B------:R-:W-:-:S04]  /*00e0*/  LEA.HI R3, R3, R0, RZ, 0x7 ;  /* 0x0000000003037211 */ /* 0x000fc800078f38ff */
[----:B------:R-:W-:-:S04]  /*00f0*/  LOP3.LUT R5, R3, 0xffffff80, RZ, 0xc0, !PT ;  /* 0xffffff8003057812 */ /* 0x000fc800078ec0ff */
[----:B------:R-:W-:-:S05]  /*0100*/  IADD3 R10, R0, -R5, RZ ;  /* 0x80000005000a7210 */ /* 0x000fca0007ffe0ff */
[----:B--2---:R-:W-:-:S06]  /*0110*/  IMAD.WIDE R8, R10, 0x4, R8 ;  /* 0x000000040a087825 */ /* 0x004fcc00078e0208 */
[----:B------:R-:W2:Y:S01]  /*0120*/  LDG.E.EL.64 R8, desc[UR4][R8.64] ;  /* 0x0000000408087981 */ /* 0x000ea2000c2e1b00 */
[----:B------:R-:W-:Y:S02]  /*0130*/  SHF.R.S32.HI R3, RZ, 0x7, R3 ;  /* 0x00000007ff037819 */ /* 0x000fe40000011403 */
[----:B------:R-:W-:Y:S02]  /*0140*/  CS2R R4, SRZ ;  /* 0x0000000000047805 */ /* 0x000fe4000001ff00 */
[C---:B------:R-:W-:Y:S02]  /*0150*/  ISETP.GE.AND P3, PT, R10.reuse, 0x40, PT ;  /* 0x000000400a00780c */ /* 0x040fe40003f66270 */
[----:B------:R-:W-:Y:S02]  /*0160*/  ISETP.GT.AND P0, PT, R10, 0x3f, PT ;  /* 0x0000003f0a00780c */ /* 0x000fe40003f04270 */
[----:B------:R-:W-:-:S05]  /*0170*/  LEA R3, R3, R10, 0x6 ;  /* 0x0000000a03037211 */ /* 0x000fca00078e30ff */
[----:B----4-:R-:W-:-:S04]  /*0180*/  IMAD.WIDE R16, R3, 0x4, R16 ;  /* 0x0000000403107825 */ /* 0x010fc800078e0210 */
[----:B-----5:R-:W-:Y:S01]  /*0190*/  IMAD.WIDE R18, R3, 0x4, R18 ;  /* 0x0000000403127825 */ /* 0x020fe200078e0212 */
[----:B------:R-:W-:Y:S01]  /*01a0*/  CS2R R2, SRZ ;  /* 0x0000000000027805 */ /* 0x000fe2000001ff00 */
[----:B------:R-:W4:Y:S02]  /*01b0*/  @!P3 LDG.E.EL.64 R4, desc[UR4][R16.64] ;  /* 0x000000041004b981 */ /* 0x000f24000c2e1b00 */
[----:B0-----:R-:W-:-:S03]  /*01c0*/  IMAD.WIDE R6, R10, 0x4, R6 ;  /* 0x000000040a067825 */ /* 0x001fc600078e0206 */
[----:B------:R0:W5:Y:S01]  /*01d0*/  @P0 LDG.E.EL.64 R2, desc[UR4][R18.64+-0x100] ;  /* 0xffff000412020981 */ /* 0x000162000c2e1b00 */
[----:B-1----:R-:W-:-:S03]  /*01e0*/  IMAD.WIDE R12, R10, 0x4, R12 ;  /* 0x000000040a0c7825 */ /* 0x002fc600078e020c */
[----:B------:R-:W4:Y:S01]  /*01f0*/  LDG.E.EL.64 R6, desc[UR4][R6.64] ;  /* 0x0000000406067981 */ /* 0x000f22000c2e1b00 */
[----:B---3--:R-:W-:-:S03]  /*0200*/  IMAD.WIDE R14, R10, 0x4, R14 ;  /* 0x000000040a0e7825 */ /* 0x008fc600078e020e */
[----:B------:R-:W3:Y:S04]  /*0210*/  LDG.E.EL.64 R12, desc[UR4][R12.64] ;  /* 0x000000040c0c7981 */ /* 0x000ee8000c2e1b00 */
[----:B------:R1:W3:Y:S01]  /*0220*/  LDG.E.EL.64 R10, desc[UR4][R14.64] ;  /* 0x000000040e0a7981 */ /* 0x0002e2000c2e1b00 */
[----:B0-----:R-:W-:Y:S01]  /*0230*/  HFMA2.MMA R18, -RZ, RZ, 1.625, 0 ;  /* 0x3e800000ff127435 */ /* 0x001fe200000001ff */
[----:B-1----:R-:W0:Y:S02]  /*0240*/  LDC.64 R14, c[0x0][0x240] ;  /* 0x00009000ff0e7b82 */ /* 0x002e240000000a00 */
[----:B0-----:R-:W-:-:S04]  /*0250*/  IMAD.WIDE R14, R0, 0x4, R14 ;  /* 0x00000004000e7825 */ /* 0x001fc800078e020e */
[----:B--2---:R-:W-:Y:S01]  /*0260*/  FADD R8, R8, 9.9999997473787516356e-06 ;  /* 0x3727c5ac08087421 */ /* 0x004fe20000000000 */
[----:B------:R-:W-:-:S03]  /*0270*/  FADD R9, R9, 9.9999997473787516356e-06 ;  /* 0x3727c5ac09097421 */ /* 0x000fc60000000000 */
[----:B------:R-:W0:Y:S08]  /*0280*/  MUFU.SQRT R16, R8 ;  /* 0x0000000800107308 */ /* 0x000e300000002000 */
[----:B------:R1:W2:Y:S01]  /*0290*/  MUFU.SQRT R17, R9 ;  /* 0x0000000900117308 */ /* 0x0002a20000002000 */
[C---:B0-----:R-:W-:Y:S02]  /*02a0*/  FSETP.GT.AND P1, PT, R16.reuse, 8.50705917302346158658e+37, PT ;  /* 0x7e8000001000780b */ /* 0x041fe40003f24000 */
[----:B------:R-:W-:Y:S01]  /*02b0*/  FSETP.GEU.AND P4, PT, R16, 1.175494350822287508e-38, PT ;  /* 0x008000001000780b */ /* 0x000fe20003f8e000 */
[----:B-1----:R-:W0:Y:S01]  /*02c0*/  LDC.64 R8, c[0x0][0x248] ;  /* 0x00009200ff087b82 */ /* 0x002e220000000a00 */
[----:B--2---:R-:W-:-:S02]  /*02d0*/  FSETP.GT.AND P2, PT, R17, 8.50705917302346158658e+37, PT ;  /* 0x7e8000001100780b */ /* 0x004fc40003f44000 */
[----:B------:R-:W-:-:S07]  /*02e0*/  FSETP.GEU.AND P5, PT, R17, 1.175494350822287508e-38, PT ;  /* 0x008000001100780b */ /* 0x000fce0003fae000 */
[----:B------:R-:W-:-:S04]  /*02f0*/  @P1 FMUL R16, R16, 0.25 ;  /* 0x3e80000010101820 */ /* 0x000fc80000400000 */
[----:B------:R-:W-:Y:S01]  /*0300*/  @!P4 FMUL R16, R16, 16777216 ;  /* 0x4b8000001010c820 */ /* 0x000fe20000400000 */
[----:B------:R-:W-:-:S04]  /*0310*/  @P2 FMUL R17, R17, 0.25 ;  /* 0x3e80000011112820 */ /* 0x000fc80000400000 */
[----:B------:R-:W-:Y:S01]  /*0320*/  @!P5 FMUL R17, R17, 16777216 ;  /* 0x4b8000001111d820 */ /* 0x000fe20000400000 */
[----:B------:R-:W1:Y:S01]  /*0330*/  MUFU.RCP R16, R16 ;  /* 0x0000001000107308 */ /* 0x000e620000001000 */
[----:B------:R-:W-:-:S07]  /*0340*/  FSEL R19, R18, 1, P1 ;  /* 0x3f80000012137808 */ /* 0x000fce0000800000 */
[----:B------:R-:W2:Y:S01]  /*0350*/  MUFU.RCP R17, R17 ;  /* 0x0000001100117308 */ /* 0x000ea20000001000 */
[----:B------:R-:W-:Y:S02]  /*0360*/  FSEL R18, R18, 1, P2 ;  /* 0x3f80000012127808 */ /* 0x000fe40001000000 */
[----:B----4-:R-:W-:Y:S02]  /*0370*/  SEL R4, R4, RZ, !P3 ;  /* 0x000000ff04047207 */ /* 0x010fe40005800000 */
[----:B------:R-:W-:Y:S01]  /*0380*/  SEL R5, R5, RZ, !P3 ;  /* 0x000000ff05057207 */ /* 0x000fe20005800000 */
[----:B------:R-:W-:Y:S01]  /*0390*/  @!P4 FMUL R19, R19, 16777216 ;  /* 0x4b8000001313c820 */ /* 0x000fe20000400000 */
[----:B-----5:R-:W-:Y:S01]  /*03a0*/  @P3 SEL R4, R2, RZ, P0 ;  /* 0x000000ff02043207 */ /* 0x020fe20000000000 */
[----:B------:R-:W-:Y:S01]  /*03b0*/  @!P5 FMUL R18, R18, 16777216 ;  /* 0x4b8000001212d820 */ /* 0x000fe20000400000 */
[----:B------:R-:W-:Y:S01]  /*03c0*/  @P3 SEL R5, R3, RZ, P0 ;  /* 0x000000ff03053207 */ /* 0x000fe20000000000 */
[----:B-1----:R-:W-:-:S02]  /*03d0*/  FMUL R19, R16, R19 ;  /* 0x0000001310137220 */ /* 0x002fc40000400000 */
[----:B------:R-:W-:Y:S02]  /*03e0*/  FADD R6, -R6, R4 ;  /* 0x0000000406067221 */ /* 0x000fe40000000100 */
[----:B------:R-:W-:Y:S01]  /*03f0*/  FADD R7, -R7, R5 ;  /* 0x0000000507077221 */ /* 0x000fe20000000100 */
[----:B--2---:R-:W-:Y:S01]  /*0400*/  FMUL R18, R17, R18 ;  /* 0x0000001211127220 */ /* 0x004fe20000400000 */
[----:B------:R-:W-:-:S03]  /*0410*/  FMUL R19, R6, R19 ;  /* 0x0000001306137220 */ /* 0x000fc60000400000 */
[----:B------:R-:W-:Y:S01]  /*0420*/  FMUL R18, R7, R18 ;  /* 0x0000001207127220 */ /* 0x000fe20000400000 */
[----:B---3--:R-:W-:Y:S01]  /*0430*/  FFMA R10, R10, R19, R12 ;  /* 0x000000130a0a7223 */ /* 0x008fe2000000000c */
[----:B0-----:R-:W-:-:S04]  /*0440*/  IMAD.WIDE R8, R0, 0x4, R8 ;  /* 0x0000000400087825 */ /* 0x001fc800078e0208 */
[----:B------:R-:W-:Y:S01]  /*0450*/  FFMA R11, R11, R18, R13 ;  /* 0x000000120b0b7223 */ /* 0x000fe2000000000d */
[----:B------:R-:W-:Y:S04]  /*0460*/  STG.E.64 desc[UR4][R14.64], R4 ;  /* 0x000000040e007986 */ /* 0x000fe8000c101b04 */
[----:B------:R-:W-:Y:S01]  /*0470*/  STG.E.64 desc[UR4][R8.64], R10 ;  /* 0x0000000a08007986 */ /* 0x000fe2000c101b04 */
[----:B------:R-:W-:Y:S05]  /*0480*/  EXIT ;  /* 0x000000000000794d */ /* 0x000fea0003800000 */
.L_x_0:
[----:B------:R-:W-:-:S00]  /*0490*/  BRA `(.L_x_0) ;  /* 0xfffffffc00fc7947 */ /* 0x000fc0000383ffff */
[----:B------:R-:W-:-:S00]  /*04a0*/  NOP ;  /* 0x0000000000007918 */ /* 0x000fc00000000000 */
        /* <DEDUP_REMOVED lines=13> */
.L_x_1:


//--------------------- .nv.global.init           --------------------------
	.section	.nv.global.init,"aw",@progbits
.nv.global.init:
	.type		_$_str,@object
	.size		_$_str,(_$_str_$_2 - _$_str)
_$_str:
        /*0000*/ 	.byte	0x5f, 0x5f, 0x43, 0x55, 0x44, 0x41, 0x5f, 0x46, 0x54, 0x5a, 0x00
	.type		_$_str_$_2,@object
	.size		_$_str_$_2,(.L_1 - _$_str_$_2)
_$_str_$_2:
        /*000b*/ 	.byte	0x5f, 0x5f, 0x43, 0x55, 0x44, 0x41, 0x5f, 0x50, 0x52, 0x45, 0x43, 0x5f, 0x53, 0x51, 0x52, 0x54
        /*001b*/ 	.byte	0x00
.L_1:


//--------------------- .nv.constant0.triton_poi_fused__native_batch_norm_legit_no_training_cat_29 --------------------------
	.section	.nv.constant0.triton_poi_fused__native_batch_norm_legit_no_training_cat_29,"a",@progbits
	.sectionflags	@""
	.align	4
.nv.constant0.triton_poi_fused__native_batch_norm_legit_no_training_cat_29:
	.zero		596
